	.headerflags	@"EF_CUDA_TEXMODE_UNIFIED EF_CUDA_64BIT_ADDRESS EF_CUDA_ACCELERATORS EF_CUDA_SM90 EF_CUDA_VIRTUAL_SM(EF_CUDA_SM90)"
	.elftype	@"ET_EXEC"


//--------------------- .nv.info                  --------------------------
	.section	.nv.info,"",@"SHT_CUDA_INFO"
	.align	4


	//----- nvinfo : EIATTR_REGCOUNT
	.align		4
        /*0000*/ 	.byte	0x04, 0x2f
        /*0002*/ 	.short	(.L_3 - .L_2)
	.align		4
.L_2:
        /*0004*/ 	.word	index@(triton_poi_fused__native_batch_norm_legit_no_training_constant_pad_nd_hardtanh_2)
        /*0008*/ 	.word	0x00000016


	//----- nvinfo : EIATTR_MIN_STACK_SIZE
	.align		4
.L_3:
        /*000c*/ 	.byte	0x04, 0x12
        /*000e*/ 	.short	(.L_5 - .L_4)
	.align		4
.L_4:
        /*0010*/ 	.word	index@(triton_poi_fused__native_batch_norm_legit_no_training_constant_pad_nd_hardtanh_2)
        /*0014*/ 	.word	0x00000000


	//----- nvinfo : EIATTR_FRAME_SIZE
	.align		4
.L_5:
        /*0018*/ 	.byte	0x04, 0x11
        /*001a*/ 	.short	(.L_7 - .L_6)
	.align		4
.L_6:
        /*001c*/ 	.word	index@(triton_poi_fused__native_batch_norm_legit_no_training_constant_pad_nd_hardtanh_2)
        /*0020*/ 	.word	0x00000000


	//----- nvinfo : EIATTR_MIN_STACK_SIZE
	.align		4
.L_7:
        /*0024*/ 	.byte	0x04, 0x12
        /*0026*/ 	.short	(.L_9 - .L_8)
	.align		4
.L_8:
        /*0028*/ 	.word	index@(triton_poi_fused__native_batch_norm_legit_no_training_constant_pad_nd_hardtanh_2)
        /*002c*/ 	.word	0x00000000
.L_9:


//--------------------- .nv.info.triton_poi_fused__native_batch_norm_legit_no_training_constant_pad_nd_hardtanh_2 --------------------------
	.section	.nv.info.triton_poi_fused__native_batch_norm_legit_no_training_constant_pad_nd_hardtanh_2,"",@"SHT_CUDA_INFO"
	.sectionflags	@""
	.align	4


	//----- nvinfo : EIATTR_CUDA_API_VERSION
	.align		4
        /*0000*/ 	.byte	0x04, 0x37
        /*0002*/ 	.short	(.L_11 - .L_10)
.L_10:
        /*0004*/ 	.word	0x0000007c


	//----- nvinfo : EIATTR_KPARAM_INFO
	.align		4
.L_11:
        /*0008*/ 	.byte	0x04, 0x17
        /*000a*/ 	.short	(.L_13 - .L_12)
.L_12:
        /*000c*/ 	.word	0x00000000
        /*0010*/ 	.short	0x0006
        /*0012*/ 	.short	0x0030
        /*0014*/ 	.byte	0x00, 0xf0, 0x11, 0x00


	//----- nvinfo : EIATTR_KPARAM_INFO
	.align		4
.L_13:
        /*0018*/ 	.byte	0x04, 0x17
        /*001a*/ 	.short	(.L_15 - .L_14)
.L_14:
        /*001c*/ 	.word	0x00000000
        /*0020*/ 	.short	0x0005
        /*0022*/ 	.short	0x0028
        /*0024*/ 	.byte	0x00, 0xf4, 0x21, 0x00


	//----- nvinfo : EIATTR_KPARAM_INFO
	.align		4
.L_15:
        /*0028*/ 	.byte	0x04, 0x17
        /*002a*/ 	.short	(.L_17 - .L_16)
.L_16:
        /*002c*/ 	.word	0x00000000
        /*0030*/ 	.short	0x0004
        /*0032*/ 	.short	0x0020
        /*0034*/ 	.byte	0x00, 0xf4, 0x21, 0x00


	//----- nvinfo : EIATTR_KPARAM_INFO
	.align		4
.L_17:
        /*0038*/ 	.byte	0x04, 0x17
        /*003a*/ 	.short	(.L_19 - .L_18)
.L_18:
        /*003c*/ 	.word	0x00000000
        /*0040*/ 	.short	0x0003
        /*0042*/ 	.short	0x0018
        /*0044*/ 	.byte	0x00, 0xf4, 0x21, 0x00


	//----- nvinfo : EIATTR_KPARAM_INFO
	.align		4
.L_19:
        /*0048*/ 	.byte	0x04, 0x17
        /*004a*/ 	.short	(.L_21 - .L_20)
.L_20:
        /*004c*/ 	.word	0x00000000
        /*0050*/ 	.short	0x0002
        /*0052*/ 	.short	0x0010
        /*0054*/ 	.byte	0x00, 0xf4, 0x21, 0x00


	//----- nvinfo : EIATTR_KPARAM_INFO
	.align		4
.L_21:
        /*0058*/ 	.byte	0x04, 0x17
        /*005a*/ 	.short	(.L_23 - .L_22)
.L_22:
        /*005c*/ 	.word	0x00000000
        /*0060*/ 	.short	0x0001
        /*0062*/ 	.short	0x0008
        /*0064*/ 	.byte	0x00, 0xf4, 0x21, 0x00


	//----- nvinfo : EIATTR_KPARAM_INFO
	.align		4
.L_23:
        /*0068*/ 	.byte	0x04, 0x17
        /*006a*/ 	.short	(.L_25 - .L_24)
.L_24:
        /*006c*/ 	.word	0x00000000
        /*0070*/ 	.short	0x0000
        /*0072*/ 	.short	0x0000
        /*0074*/ 	.byte	0x00, 0xf4, 0x21, 0x00


	//----- nvinfo : EIATTR_SPARSE_MMA_MASK
	.align		4
.L_25:
        /*0078*/ 	.byte	0x03, 0x50
        /*007a*/ 	.short	0x0000


	//----- nvinfo : EIATTR_MAXREG_COUNT
	.align		4
        /*007c*/ 	.byte	0x03, 0x1b
        /*007e*/ 	.short	0x00ff


	//----- nvinfo : EIATTR_EXIT_INSTR_OFFSETS
	.align		4
        /*0080*/ 	.byte	0x04, 0x1c
        /*0082*/ 	.short	(.L_27 - .L_26)


	//   ....[0]....
.L_26:
        /*0084*/ 	.word	0x00000710


	//   ....[1]....
        /*0088*/ 	.word	0x00000730


	//----- nvinfo : EIATTR_REQNTID
	.align		4
.L_27:
        /*008c*/ 	.byte	0x04, 0x10
        /*008e*/ 	.short	(.L_29 - .L_28)
.L_28:
        /*0090*/ 	.word	0x00000100
        /*0094*/ 	.word	0x00000001
        /*0098*/ 	.word	0x00000001


	//----- nvinfo : EIATTR_CBANK_PARAM_SIZE
	.align		4
.L_29:
        /*009c*/ 	.byte	0x03, 0x19
        /*009e*/ 	.short	0x0034


	//----- nvinfo : EIATTR_PARAM_CBANK
	.align		4
        /*00a0*/ 	.byte	0x04, 0x0a
        /*00a2*/ 	.short	(.L_31 - .L_30)
	.align		4
.L_30:
        /*00a4*/ 	.word	index@(.nv.constant0.triton_poi_fused__native_batch_norm_legit_no_training_constant_pad_nd_hardtanh_2)
        /*00a8*/ 	.short	0x0210
        /*00aa*/ 	.short	0x0034


	//----- nvinfo : EIATTR_SW_WAR
	.align		4
.L_31:
        /*00ac*/ 	.byte	0x04, 0x36
        /*00ae*/ 	.short	(.L_33 - .L_32)
.L_32:
        /*00b0*/ 	.word	0x00000008
.L_33:


//--------------------- .nv.callgraph             --------------------------
	.section	.nv.callgraph,"",@"SHT_CUDA_CALLGRAPH"
	.align	4
	.sectionentsize	8
	.align		4
        /*0000*/ 	.word	0x00000000
	.align		4
        /*0004*/ 	.word	0xffffffff
	.align		4
        /*0008*/ 	.word	0x00000000
	.align		4
        /*000c*/ 	.word	0xfffffffe
	.align		4
        /*0010*/ 	.word	0x00000000
	.align		4
        /*0014*/ 	.word	0xfffffffd
	.align		4
        /*0018*/ 	.word	0x00000000
	.align		4
        /*001c*/ 	.word	0xfffffffc


//--------------------- .nv.constant4             --------------------------
	.section	.nv.constant4,"a",@progbits
	.align	8
	.align		8
.nv.constant4:
        /*0000*/ 	.dword	_$_str
	.align		8
        /*0008*/ 	.dword	_$_str_$_2


//--------------------- .text.triton_poi_fused__native_batch_norm_legit_no_training_constant_pad_nd_hardtanh_2 --------------------------
	.section	.text.triton_poi_fused__native_batch_norm_legit_no_training_constant_pad_nd_hardtanh_2,"ax",@progbits
	.align	128
        .global         triton_poi_fused__native_batch_norm_legit_no_training_constant_pad_nd_hardtanh_2
        .type           triton_poi_fused__native_batch_norm_legit_no_training_constant_pad_nd_hardtanh_2,@function
        .size           triton_poi_fused__native_batch_norm_legit_no_training_constant_pad_nd_hardtanh_2,(.L_x_1 - triton_poi_fused__native_batch_norm_legit_no_training_constant_pad_nd_hardtanh_2)
        .other          triton_poi_fused__native_batch_norm_legit_no_training_constant_pad_nd_hardtanh_2,@"STO_CUDA_ENTRY STV_DEFAULT"
triton_poi_fused__native_batch_norm_legit_no_training_constant_pad_nd_hardtanh_2:
.text.triton_poi_fused__native_batch_norm_legit_no_training_constant_pad_nd_hardtanh_2:
[----:B------:R-:W0:Y:S01]  /*0000*/  LDC R1, c[0x0][0x28] ;  /* 0x00000a00ff017b82 */ /* 0x000e220000000800 */
[----:B------:R-:W1:Y:S01]  /*0010*/  S2R R0, SR_TID.X ;  /* 0x0000000000007919 */ /* 0x000e620000002100 */
[----:B------:R-:W-:-:S06]  /*0020*/  UMOV UR4, 0xffffffff ;  /* 0xffffffff00047882 */ /* 0x000fcc0000000000 */
[----:B------:R-:W2:Y:S01]  /*0030*/  LDC.64 R12, c[0x0][0x228] ;  /* 0x00008a00ff0c7b82 */ /* 0x000ea20000000a00 */
[----:B------:R-:W-:Y:S01]  /*0040*/  ULDC.64 UR6, c[0x0][0x210] ;  /* 0x0000840000067ab9 */ /* 0x000fe20000000a00 */
[----:B------:R-:W3:Y:S01]  /*0050*/  S2R R3, SR_CTAID.X ;  /* 0x0000000000037919 */ /* 0x000ee20000002500 */
[----:B-1----:R-:W-:-:S05]  /*0060*/  IMAD.SHL.U32 R0, R0, 0x2, RZ ;  /* 0x0000000200007824 */ /* 0x002fca00078e00ff */
[----:B------:R-:W-:-:S05]  /*0070*/  LOP3.LUT R0, R0, 0x1fe, RZ, 0xc0, !PT ;  /* 0x000001fe00007812 */ /* 0x000fca00078ec0ff */
[----:B---3--:R-:W-:-:S04]  /*0080*/  IMAD R0, R3, 0x200, R0 ;  /* 0x0000020003007824 */ /* 0x008fc800078e0200 */
[----:B------:R-:W-:Y:S01]  /*0090*/  IMAD.HI R2, R0, 0x3e0f83e1, RZ ;  /* 0x3e0f83e100027827 */ /* 0x000fe200078e02ff */
[----:B------:R-:W-:-:S04]  /*00a0*/  SHF.R.S32.HI R3, RZ, 0x1f, R0 ;  /* 0x0000001fff037819 */ /* 0x000fc80000011400 */
[----:B------:R-:W-:Y:S02]  /*00b0*/  LEA.HI R4, R3, R0, RZ, 0x5 ;  /* 0x0000000003047211 */ /* 0x000fe400078f28ff */
[----:B------:R-:W-:Y:S02]  /*00c0*/  SHF.R.U32.HI R3, RZ, 0x1f, R2 ;  /* 0x0000001fff037819 */ /* 0x000fe40000011602 */
[----:B------:R-:W-:Y:S02]  /*00d0*/  SHF.R.S32.HI R8, RZ, 0x5, R4 ;  /* 0x00000005ff087819 */ /* 0x000fe40000011404 */
[----:B------:R-:W-:-:S03]  /*00e0*/  LEA.HI.SX32 R5, R2, R3, 0x18 ;  /* 0x0000000302057211 */ /* 0x000fc600078fc2ff */
[----:B------:R-:W-:-:S04]  /*00f0*/  IMAD.HI R6, R8, 0x3e0f83e1, RZ ;  /* 0x3e0f83e108067827 */ /* 0x000fc800078e02ff */
[----:B------:R-:W-:Y:S01]  /*0100*/  IMAD.HI R2, R5, 0x3e0f83e1, RZ ;  /* 0x3e0f83e105027827 */ /* 0x000fe200078e02ff */
[----:B------:R-:W-:-:S04]  /*0110*/  SHF.R.U32.HI R3, RZ, 0x1f, R6 ;  /* 0x0000001fff037819 */ /* 0x000fc80000011606 */
[----:B------:R-:W-:Y:S02]  /*0120*/  LEA.HI.SX32 R6, R6, R3, 0x1d ;  /* 0x0000000306067211 */ /* 0x000fe400078feaff */
[----:B------:R-:W-:-:S03]  /*0130*/  SHF.R.U32.HI R3, RZ, 0x1f, R2 ;  /* 0x0000001fff037819 */ /* 0x000fc60000011602 */
[----:B------:R-:W-:Y:S01]  /*0140*/  IMAD R9, R6, 0x21, RZ ;  /* 0x0000002106097824 */ /* 0x000fe200078e02ff */
[----:B------:R-:W-:Y:S01]  /*0150*/  LEA.HI.SX32 R2, R2, R3, 0x1d ;  /* 0x0000000302027211 */ /* 0x000fe200078feaff */
[----:B------:R-:W1:Y:S01]  /*0160*/  LDC.64 R6, c[0x0][0x220] ;  /* 0x00008800ff067b82 */ /* 0x000e620000000a00 */
[----:B------:R-:W-:Y:S02]  /*0170*/  LOP3.LUT R3, R4, 0xffffffe0, RZ, 0xc0, !PT ;  /* 0xffffffe004037812 */ /* 0x000fe400078ec0ff */
[----:B------:R-:W-:Y:S01]  /*0180*/  LOP3.LUT R9, RZ, R9, RZ, 0x33, !PT ;  /* 0x00000009ff097212 */ /* 0x000fe200078e33ff */
[----:B------:R-:W-:Y:S02]  /*0190*/  IMAD R10, R2, -0x21, R5 ;  /* 0xffffffdf020a7824 */ /* 0x000fe400078e0205 */
[----:B------:R-:W-:Y:S01]  /*01a0*/  IMAD.IADD R4, R0, 0x1, -R3 ;  /* 0x0000000100047824 */ /* 0x000fe200078e0a03 */
[----:B------:R-:W-:Y:S01]  /*01b0*/  CS2R R2, SRZ ;  /* 0x0000000000027805 */ /* 0x000fe2000001ff00 */
[----:B------:R-:W-:-:S05]  /*01c0*/  IMAD.IADD R9, R8, 0x1, R9 ;  /* 0x0000000108097824 */ /* 0x000fca00078e0209 */
[----:B------:R-:W-:Y:S01]  /*01d0*/  VIADDMNMX.U32 R9, R10, UR4, R9, !PT ;  /* 0x000000040a097c46 */ /* 0x000fe2000f800009 */
[----:B------:R-:W-:-:S03]  /*01e0*/  ULDC.64 UR4, c[0x0][0x208] ;  /* 0x0000820000047ab9 */ /* 0x000fc60000000a00 */
[----:B------:R-:W-:-:S04]  /*01f0*/  ISETP.GE.U32.AND P0, PT, R9, 0x1f, PT ;  /* 0x0000001f0900780c */ /* 0x000fc80003f06070 */
[----:B------:R-:W-:Y:S01]  /*0200*/  ISETP.LT.AND P1, PT, R0, 0x22080, !P0 ;  /* 0x000220800000780c */ /* 0x000fe20004721270 */
[----:B-1----:R-:W-:-:S12]  /*0210*/  IMAD.WIDE R6, R4, 0x4, R6 ;  /* 0x0000000404067825 */ /* 0x002fd800078e0206 */
[----:B------:R1:W3:Y:S01]  /*0220*/  @P1 LDG.E.EL.64 R2, desc[UR4][R6.64] ;  /* 0x0000000406021981 */ /* 0x0002e2000c2e1b00 */
[----:B------:R-:W-:-:S04]  /*0230*/  IMAD.HI R8, R0, 0x3c2e1347, RZ ;  /* 0x3c2e134700087827 */ /* 0x000fc800078e02ff */
[----:B------:R-:W-:Y:S01]  /*0240*/  IMAD R14, R10, 0x3e0, RZ ;  /* 0x000003e00a0e7824 */ /* 0x000fe200078e02ff */
[----:B------:R-:W-:Y:S01]  /*0250*/  SHF.R.U32.HI R9, RZ, 0x1f, R8 ;  /* 0x0000001fff097819 */ /* 0x000fe20000011608 */
[----:B------:R-:W-:-:S03]  /*0260*/  IMAD R5, R5, -0x420, R0 ;  /* 0xfffffbe005057824 */ /* 0x000fc600078e0200 */
[----:B------:R-:W-:Y:S02]  /*0270*/  LEA.HI.SX32 R11, R8, R9, 0x13 ;  /* 0x00000009080b7211 */ /* 0x000fe400078f9aff */
[----:B-1----:R-:W-:Y:S01]  /*0280*/  CS2R R6, SRZ ;  /* 0x0000000000067805 */ /* 0x002fe2000001ff00 */
[----:B------:R-:W1:Y:S02]  /*0290*/  LDC.64 R8, c[0x0][0x218] ;  /* 0x00008600ff087b82 */ /* 0x000e640000000a00 */
[----:B------:R-:W-:-:S06]  /*02a0*/  IMAD R15, R11, 0x7820, RZ ;  /* 0x000078200b0f7824 */ /* 0x000fcc00078e02ff */
[----:B------:R-:W4:Y:S01]  /*02b0*/  LDC.64 R10, c[0x0][0x230] ;  /* 0x00008c00ff0a7b82 */ /* 0x000f220000000a00 */
[--C-:B------:R-:W-:Y:S02]  /*02c0*/  SHF.R.S32.HI R17, RZ, 0x1f, R15.reuse ;  /* 0x0000001fff117819 */ /* 0x100fe4000001140f */
[----:B------:R-:W-:Y:S02]  /*02d0*/  IADD3 R15, P2, P3, R14, R5, R15 ;  /* 0x000000050e0f7210 */ /* 0x000fe40007b5e00f */
[----:B------:R-:W-:Y:S02]  /*02e0*/  SHF.R.S32.HI R5, RZ, 0x1f, R5 ;  /* 0x0000001fff057819 */ /* 0x000fe40000011405 */
[----:B------:R-:W-:-:S04]  /*02f0*/  SHF.R.S32.HI R14, RZ, 0x1f, R14 ;  /* 0x0000001fff0e7819 */ /* 0x000fc8000001140e */
[----:B------:R-:W-:Y:S02]  /*0300*/  IADD3.X R14, R14, R5, R17, P2, P3 ;  /* 0x000000050e0e7210 */ /* 0x000fe400017e6411 */
[----:B------:R-:W-:-:S04]  /*0310*/  LEA R18, P2, R15, UR6, 0x2 ;  /* 0x000000060f127c11 */ /* 0x000fc8000f8410ff */
[----:B------:R-:W-:Y:S01]  /*0320*/  LEA.HI.X R19, R15, UR7, R14, 0x2, P2 ;  /* 0x000000070f137c11 */ /* 0x000fe200090f140e */
[----:B-1----:R-:W-:Y:S01]  /*0330*/  IMAD.WIDE R14, R4, 0x4, R8 ;  /* 0x00000004040e7825 */ /* 0x002fe200078e0208 */
[----:B------:R-:W-:-:S04]  /*0340*/  CS2R R8, SRZ ;  /* 0x0000000000087805 */ /* 0x000fc8000001ff00 */
[----:B------:R1:W5:Y:S01]  /*0350*/  @P1 LDG.E.EL.64 R6, desc[UR4][R14.64] ;  /* 0x000000040e061981 */ /* 0x000362000c2e1b00 */
[----:B--2---:R-:W-:-:S03]  /*0360*/  IMAD.WIDE R12, R4, 0x4, R12 ;  /* 0x00000004040c7825 */ /* 0x004fc600078e020c */
[----:B------:R-:W2:Y:S01]  /*0370*/  @P1 LDG.E.64 R8, desc[UR4][R18.64+-0x1000] ;  /* 0xfff0000412081981 */ /* 0x000ea2000c1e1b00 */
[----:B----4-:R-:W-:Y:S01]  /*0380*/  IMAD.WIDE R16, R4, 0x4, R10 ;  /* 0x0000000404107825 */ /* 0x010fe200078e020a */
[----:B------:R-:W-:Y:S02]  /*0390*/  CS2R R10, SRZ ;  /* 0x00000000000a7805 */ /* 0x000fe4000001ff00 */
[----:B------:R-:W-:-:S04]  /*03a0*/  CS2R R4, SRZ ;  /* 0x0000000000047805 */ /* 0x000fc8000001ff00 */
[----:B------:R5:W4:Y:S04]  /*03b0*/  @P1 LDG.E.EL.64 R10, desc[UR4][R12.64] ;  /* 0x000000040c0a1981 */ /* 0x000b28000c2e1b00 */
[----:B------:R-:W4:Y:S01]  /*03c0*/  @P1 LDG.E.EL.64 R4, desc[UR4][R16.64] ;  /* 0x0000000410041981 */ /* 0x000f22000c2e1b00 */
[----:B---3--:R-:W-:Y:S02]  /*03d0*/  SEL R2, R2, RZ, P1 ;  /* 0x000000ff02027207 */ /* 0x008fe40000800000 */
[----:B------:R-:W-:-:S03]  /*03e0*/  SEL R3, R3, RZ, P1 ;  /* 0x000000ff03037207 */ /* 0x000fc60000800000 */
[----:B------:R-:W-:Y:S02]  /*03f0*/  FADD R2, R2, 9.9999997473787516356e-06 ;  /* 0x3727c5ac02027421 */ /* 0x000fe40000000000 */
[----:B------:R-:W-:Y:S02]  /*0400*/  FADD R3, R3, 9.9999997473787516356e-06 ;  /* 0x3727c5ac03037421 */ /* 0x000fe40000000000 */
[----:B-1----:R1:W3:Y:S08]  /*0410*/  MUFU.SQRT R14, R2 ;  /* 0x00000002000e7308 */ /* 0x0022f00000002000 */
[----:B------:R3:W3:Y:S01]  /*0420*/  MUFU.SQRT R15, R3 ;  /* 0x00000003000f7308 */ /* 0x0006e20000002000 */
[----:B-1----:R-:W-:Y:S01]  /*0430*/  IMAD.MOV.U32 R2, RZ, RZ, 0x3e800000 ;  /* 0x3e800000ff027424 */ /* 0x002fe200078e00ff */
[----:B---3--:R-:W-:-:S02]  /*0440*/  FSETP.GT.AND P2, PT, R14, 8.50705917302346158658e+37, PT ;  /* 0x7e8000000e00780b */ /* 0x008fc40003f44000 */
[----:B------:R-:W-:Y:S02]  /*0450*/  FSETP.GEU.AND P4, PT, R14, 1.175494350822287508e-38, PT ;  /* 0x008000000e00780b */ /* 0x000fe40003f8e000 */
[C---:B0-----:R-:W-:Y:S02]  /*0460*/  FSEL R3, R2.reuse, 1, P2 ;  /* 0x3f80000002037808 */ /* 0x041fe40001000000 */
[C---:B------:R-:W-:Y:S02]  /*0470*/  FSETP.GT.AND P3, PT, R15.reuse, 8.50705917302346158658e+37, PT ;  /* 0x7e8000000f00780b */ /* 0x040fe40003f64000 */
[----:B------:R-:W-:Y:S02]  /*0480*/  FSETP.GEU.AND P5, PT, R15, 1.175494350822287508e-38, PT ;  /* 0x008000000f00780b */ /* 0x000fe40003fae000 */
[----:B------:R-:W-:-:S03]  /*0490*/  FSEL R2, R2, 1, P3 ;  /* 0x3f80000002027808 */ /* 0x000fc60001800000 */
[----:B------:R-:W-:Y:S02]  /*04a0*/  @P2 FMUL R14, R14, 0.25 ;  /* 0x3e8000000e0e2820 */ /* 0x000fe40000400000 */
[----:B------:R-:W-:Y:S02]  /*04b0*/  @!P4 FMUL R3, R3, 16777216 ;  /* 0x4b8000000303c820 */ /* 0x000fe40000400000 */
[----:B------:R-:W-:Y:S01]  /*04c0*/  @!P4 FMUL R14, R14, 16777216 ;  /* 0x4b8000000e0ec820 */ /* 0x000fe20000400000 */
[----:B-----5:R-:W-:Y:S01]  /*04d0*/  SEL R13, R6, RZ, P1 ;  /* 0x000000ff060d7207 */ /* 0x020fe20000800000 */
[----:B------:R-:W-:Y:S01]  /*04e0*/  @P3 FMUL R15, R15, 0.25 ;  /* 0x3e8000000f0f3820 */ /* 0x000fe20000400000 */
[----:B------:R-:W-:-:S03]  /*04f0*/  SEL R6, R7, RZ, P1 ;  /* 0x000000ff07067207 */ /* 0x000fc60000800000 */
[----:B------:R-:W0:Y:S01]  /*0500*/  MUFU.RCP R14, R14 ;  /* 0x0000000e000e7308 */ /* 0x000e220000001000 */
[----:B--2---:R-:W-:Y:S01]  /*0510*/  SEL R8, R8, RZ, P1 ;  /* 0x000000ff08087207 */ /* 0x004fe20000800000 */
[----:B------:R-:W-:Y:S01]  /*0520*/  @!P5 FMUL R15, R15, 16777216 ;  /* 0x4b8000000f0fd820 */ /* 0x000fe20000400000 */
[----:B------:R-:W-:Y:S01]  /*0530*/  SEL R9, R9, RZ, P1 ;  /* 0x000000ff09097207 */ /* 0x000fe20000800000 */
[----:B------:R-:W-:Y:S01]  /*0540*/  @!P5 FMUL R2, R2, 16777216 ;  /* 0x4b8000000202d820 */ /* 0x000fe20000400000 */
[----:B------:R-:W-:-:S03]  /*0550*/  ISETP.GE.AND P5, PT, R0, 0x22080, PT ;  /* 0x000220800000780c */ /* 0x000fc60003fa6270 */
[----:B------:R-:W1:Y:S01]  /*0560*/  MUFU.RCP R15, R15 ;  /* 0x0000000f000f7308 */ /* 0x000e620000001000 */
[----:B----4-:R-:W-:Y:S02]  /*0570*/  SEL R10, R10, RZ, P1 ;  /* 0x000000ff0a0a7207 */ /* 0x010fe40000800000 */
[----:B------:R-:W-:Y:S02]  /*0580*/  SEL R11, R11, RZ, P1 ;  /* 0x000000ff0b0b7207 */ /* 0x000fe40000800000 */
[----:B------:R-:W-:Y:S01]  /*0590*/  SEL R4, R4, RZ, P1 ;  /* 0x000000ff04047207 */ /* 0x000fe20000800000 */
[----:B0-----:R-:W-:Y:S01]  /*05a0*/  FMUL R14, R14, R3 ;  /* 0x000000030e0e7220 */ /* 0x001fe20000400000 */
[----:B------:R-:W-:Y:S01]  /*05b0*/  FADD R3, R8, -R13 ;  /* 0x8000000d08037221 */ /* 0x000fe20000000000 */
[----:B------:R-:W-:-:S03]  /*05c0*/  SEL R5, R5, RZ, P1 ;  /* 0x000000ff05057207 */ /* 0x000fc60000800000 */
[----:B------:R-:W-:Y:S01]  /*05d0*/  FMUL R3, R3, R14 ;  /* 0x0000000e03037220 */ /* 0x000fe20000400000 */
[----:B-1----:R-:W-:Y:S01]  /*05e0*/  FMUL R15, R15, R2 ;  /* 0x000000020f0f7220 */ /* 0x002fe20000400000 */
[----:B------:R-:W-:Y:S02]  /*05f0*/  FADD R2, R9, -R6 ;  /* 0x8000000609027221 */ /* 0x000fe40000000000 */
[----:B------:R-:W-:Y:S02]  /*0600*/  FFMA R4, R3, R10, R4 ;  /* 0x0000000a03047223 */ /* 0x000fe40000000004 */
[----:B------:R-:W-:-:S03]  /*0610*/  FMUL R2, R2, R15 ;  /* 0x0000000f02027220 */ /* 0x000fc60000400000 */
[----:B------:R-:W-:Y:S01]  /*0620*/  FSETP.GTU.AND P1, PT, R4, RZ, PT ;  /* 0x000000ff0400720b */ /* 0x000fe20003f2c000 */
[----:B------:R-:W-:Y:S02]  /*0630*/  FFMA R5, R2, R11, R5 ;  /* 0x0000000b02057223 */ /* 0x000fe40000000005 */
[----:B------:R-:W0:Y:S01]  /*0640*/  LDC.64 R2, c[0x0][0x238] ;  /* 0x00008e00ff027b82 */ /* 0x000e220000000a00 */
[----:B------:R-:W-:Y:S02]  /*0650*/  FSEL R4, R4, RZ, P1 ;  /* 0x000000ff04047208 */ /* 0x000fe40000800000 */
[C---:B------:R-:W-:Y:S02]  /*0660*/  FSETP.GTU.AND P2, PT, R5.reuse, RZ, PT ;  /* 0x000000ff0500720b */ /* 0x040fe40003f4c000 */
[----:B------:R-:W-:Y:S02]  /*0670*/  FSETP.GEU.AND P3, PT, R4, 6, PT ;  /* 0x40c000000400780b */ /* 0x000fe40003f6e000 */
[----:B------:R-:W-:-:S02]  /*0680*/  FSEL R5, R5, RZ, P2 ;  /* 0x000000ff05057208 */ /* 0x000fc40001000000 */
[----:B------:R-:W-:Y:S02]  /*0690*/  FSETP.NAN.AND P1, PT, R4, R4, PT ;  /* 0x000000040400720b */ /* 0x000fe40003f28000 */
[C---:B------:R-:W-:Y:S02]  /*06a0*/  FSETP.GEU.AND P4, PT, R5.reuse, 6, PT ;  /* 0x40c000000500780b */ /* 0x040fe40003f8e000 */
[----:B------:R-:W-:-:S05]  /*06b0*/  FSETP.NAN.AND P2, PT, R5, R5, PT ;  /* 0x000000050500720b */ /* 0x000fca0003f48000 */
[----:B------:R-:W-:-:S04]  /*06c0*/  @P3 SEL R4, R4, 0x40c00000, P1 ;  /* 0x40c0000004043807 */ /* 0x000fc80000800000 */
[----:B------:R-:W-:Y:S02]  /*06d0*/  SEL R4, R4, RZ, !P0 ;  /* 0x000000ff04047207 */ /* 0x000fe40004000000 */
[----:B------:R-:W-:Y:S01]  /*06e0*/  @P4 SEL R5, R5, 0x40c00000, P2 ;  /* 0x40c0000005054807 */ /* 0x000fe20001000000 */
[----:B0-----:R-:W-:-:S03]  /*06f0*/  IMAD.WIDE R2, R0, 0x4, R2 ;  /* 0x0000000400027825 */ /* 0x001fc600078e0202 */
[----:B------:R-:W-:Y:S01]  /*0700*/  SEL R5, R5, RZ, !P0 ;  /* 0x000000ff05057207 */ /* 0x000fe20004000000 */
[----:B------:R-:W-:Y:S06]  /*0710*/  @P5 EXIT ;  /* 0x000000000000594d */ /* 0x000fec0003800000 */
[----:B------:R-:W-:Y:S01]  /*0720*/  STG.E.64 desc[UR4][R2.64], R4 ;  /* 0x0000000402007986 */ /* 0x000fe2000c101b04 */
[----:B------:R-:W-:Y:S05]  /*0730*/  EXIT ;  /* 0x000000000000794d */ /* 0x000fea0003800000 */
.L_x_0:
[----:B------:R-:W-:-:S00]  /*0740*/  BRA `(.L_x_0) ;  /* 0xfffffffc00fc7947 */ /* 0x000fc0000383ffff */
[----:B------:R-:W-:-:S00]  /*0750*/  NOP ;  /* 0x0000000000007918 */ /* 0x000fc00000000000 */
        /* <DEDUP_REMOVED lines=10> */
.L_x_1:


//--------------------- .nv.global.init           --------------------------
	.section	.nv.global.init,"aw",@progbits
.nv.global.init:
	.type		_$_str,@object
	.size		_$_str,(_$_str_$_2 - _$_str)
_$_str:
        /*0000*/ 	.byte	0x5f, 0x5f, 0x43, 0x55, 0x44, 0x41, 0x5f, 0x46, 0x54, 0x5a, 0x00
	.type		_$_str_$_2,@object
	.size		_$_str_$_2,(.L_1 - _$_str_$_2)
_$_str_$_2:
        /*000b*/ 	.byte	0x5f, 0x5f, 0x43, 0x55, 0x44, 0x41, 0x5f, 0x50, 0x52, 0x45, 0x43, 0x5f, 0x53, 0x51, 0x52, 0x54
        /*001b*/ 	.byte	0x00
.L_1:


//--------------------- .nv.constant0.triton_poi_fused__native_batch_norm_legit_no_training_constant_pad_nd_hardtanh_2 --------------------------
	.section	.nv.constant0.triton_poi_fused__native_batch_norm_legit_no_training_constant_pad_nd_hardtanh_2,"a",@progbits
	.sectionflags	@""
	.align	4
.nv.constant0.triton_poi_fused__native_batch_norm_legit_no_training_constant_pad_nd_hardtanh_2:
	.zero		580
